//
// Generated by NVIDIA NVVM Compiler
//
// Compiler Build ID: CL-36424714
// Cuda compilation tools, release 13.0, V13.0.88
// Based on NVVM 20.0.0
//

.version 9.0
.target sm_100
.address_size 64

	// .globl	_Z10matrix_mulP3C64PKS_S2_ii

.visible .entry _Z10matrix_mulP3C64PKS_S2_ii(
	.param .u64 .ptr .align 1 _Z10matrix_mulP3C64PKS_S2_ii_param_0,
	.param .u64 .ptr .align 1 _Z10matrix_mulP3C64PKS_S2_ii_param_1,
	.param .u64 .ptr .align 1 _Z10matrix_mulP3C64PKS_S2_ii_param_2,
	.param .u32 _Z10matrix_mulP3C64PKS_S2_ii_param_3,
	.param .u32 _Z10matrix_mulP3C64PKS_S2_ii_param_4
)
{
	.reg .pred 	%p<10>;
	.reg .b32 	%r<42>;
	.reg .b64 	%rd<40>;
	.reg .b64 	%fd<204>;

	ld.param.u64 	%rd4, [_Z10matrix_mulP3C64PKS_S2_ii_param_1];
	ld.param.u64 	%rd5, [_Z10matrix_mulP3C64PKS_S2_ii_param_2];
	ld.param.u32 	%r20, [_Z10matrix_mulP3C64PKS_S2_ii_param_3];
	ld.param.u32 	%r21, [_Z10matrix_mulP3C64PKS_S2_ii_param_4];
	cvta.to.global.u64 	%rd1, %rd5;
	cvta.to.global.u64 	%rd2, %rd4;
	mov.u32 	%r22, %ctaid.x;
	mov.u32 	%r23, %ntid.x;
	mov.u32 	%r24, %tid.x;
	mad.lo.s32 	%r25, %r22, %r23, %r24;
	div.s32 	%r1, %r25, %r21;
	mul.lo.s32 	%r26, %r1, %r21;
	sub.s32 	%r2, %r25, %r26;
	setp.lt.s32 	%p1, %r20, 1;
	mov.f64 	%fd202, 0d0000000000000000;
	mov.f64 	%fd203, %fd202;
	@%p1 bra 	$L__BB0_12;
	mul.lo.s32 	%r3, %r1, %r20;
	and.b32  	%r4, %r20, 7;
	setp.lt.u32 	%p2, %r20, 8;
	mov.f64 	%fd203, 0d0000000000000000;
	mov.b32 	%r40, 0;
	mov.f64 	%fd202, %fd203;
	@%p2 bra 	$L__BB0_4;
	and.b32  	%r40, %r20, 2147483640;
	neg.s32 	%r38, %r40;
	shl.b32 	%r7, %r21, 3;
	mov.f64 	%fd203, 0d0000000000000000;
	mul.wide.s32 	%rd10, %r21, 16;
	mov.u32 	%r36, %r3;
	mov.u32 	%r37, %r2;
$L__BB0_3:
	.pragma "nounroll";
	mul.wide.s32 	%rd6, %r36, 16;
	add.s64 	%rd7, %rd2, %rd6;
	mul.wide.s32 	%rd8, %r37, 16;
	add.s64 	%rd9, %rd1, %rd8;
	ld.global.f64 	%fd29, [%rd7];
	ld.global.f64 	%fd30, [%rd9];
	mul.f64 	%fd31, %fd29, %fd30;
	ld.global.f64 	%fd32, [%rd7+8];
	ld.global.f64 	%fd33, [%rd9+8];
	mul.f64 	%fd34, %fd32, %fd33;
	sub.f64 	%fd35, %fd31, %fd34;
	mul.f64 	%fd36, %fd32, %fd30;
	fma.rn.f64 	%fd37, %fd33, %fd29, %fd36;
	add.f64 	%fd38, %fd202, %fd35;
	add.f64 	%fd39, %fd203, %fd37;
	add.s64 	%rd11, %rd9, %rd10;
	ld.global.f64 	%fd40, [%rd7+16];
	ld.global.f64 	%fd41, [%rd11];
	mul.f64 	%fd42, %fd40, %fd41;
	ld.global.f64 	%fd43, [%rd7+24];
	ld.global.f64 	%fd44, [%rd11+8];
	mul.f64 	%fd45, %fd43, %fd44;
	sub.f64 	%fd46, %fd42, %fd45;
	mul.f64 	%fd47, %fd43, %fd41;
	fma.rn.f64 	%fd48, %fd44, %fd40, %fd47;
	add.f64 	%fd49, %fd38, %fd46;
	add.f64 	%fd50, %fd39, %fd48;
	add.s64 	%rd12, %rd11, %rd10;
	ld.global.f64 	%fd51, [%rd7+32];
	ld.global.f64 	%fd52, [%rd12];
	mul.f64 	%fd53, %fd51, %fd52;
	ld.global.f64 	%fd54, [%rd7+40];
	ld.global.f64 	%fd55, [%rd12+8];
	mul.f64 	%fd56, %fd54, %fd55;
	sub.f64 	%fd57, %fd53, %fd56;
	mul.f64 	%fd58, %fd54, %fd52;
	fma.rn.f64 	%fd59, %fd55, %fd51, %fd58;
	add.f64 	%fd60, %fd49, %fd57;
	add.f64 	%fd61, %fd50, %fd59;
	add.s64 	%rd13, %rd12, %rd10;
	ld.global.f64 	%fd62, [%rd7+48];
	ld.global.f64 	%fd63, [%rd13];
	mul.f64 	%fd64, %fd62, %fd63;
	ld.global.f64 	%fd65, [%rd7+56];
	ld.global.f64 	%fd66, [%rd13+8];
	mul.f64 	%fd67, %fd65, %fd66;
	sub.f64 	%fd68, %fd64, %fd67;
	mul.f64 	%fd69, %fd65, %fd63;
	fma.rn.f64 	%fd70, %fd66, %fd62, %fd69;
	add.f64 	%fd71, %fd60, %fd68;
	add.f64 	%fd72, %fd61, %fd70;
	add.s64 	%rd14, %rd13, %rd10;
	ld.global.f64 	%fd73, [%rd7+64];
	ld.global.f64 	%fd74, [%rd14];
	mul.f64 	%fd75, %fd73, %fd74;
	ld.global.f64 	%fd76, [%rd7+72];
	ld.global.f64 	%fd77, [%rd14+8];
	mul.f64 	%fd78, %fd76, %fd77;
	sub.f64 	%fd79, %fd75, %fd78;
	mul.f64 	%fd80, %fd76, %fd74;
	fma.rn.f64 	%fd81, %fd77, %fd73, %fd80;
	add.f64 	%fd82, %fd71, %fd79;
	add.f64 	%fd83, %fd72, %fd81;
	add.s64 	%rd15, %rd14, %rd10;
	ld.global.f64 	%fd84, [%rd7+80];
	ld.global.f64 	%fd85, [%rd15];
	mul.f64 	%fd86, %fd84, %fd85;
	ld.global.f64 	%fd87, [%rd7+88];
	ld.global.f64 	%fd88, [%rd15+8];
	mul.f64 	%fd89, %fd87, %fd88;
	sub.f64 	%fd90, %fd86, %fd89;
	mul.f64 	%fd91, %fd87, %fd85;
	fma.rn.f64 	%fd92, %fd88, %fd84, %fd91;
	add.f64 	%fd93, %fd82, %fd90;
	add.f64 	%fd94, %fd83, %fd92;
	add.s64 	%rd16, %rd15, %rd10;
	ld.global.f64 	%fd95, [%rd7+96];
	ld.global.f64 	%fd96, [%rd16];
	mul.f64 	%fd97, %fd95, %fd96;
	ld.global.f64 	%fd98, [%rd7+104];
	ld.global.f64 	%fd99, [%rd16+8];
	mul.f64 	%fd100, %fd98, %fd99;
	sub.f64 	%fd101, %fd97, %fd100;
	mul.f64 	%fd102, %fd98, %fd96;
	fma.rn.f64 	%fd103, %fd99, %fd95, %fd102;
	add.f64 	%fd104, %fd93, %fd101;
	add.f64 	%fd105, %fd94, %fd103;
	add.s64 	%rd17, %rd16, %rd10;
	ld.global.f64 	%fd106, [%rd7+112];
	ld.global.f64 	%fd107, [%rd17];
	mul.f64 	%fd108, %fd106, %fd107;
	ld.global.f64 	%fd109, [%rd7+120];
	ld.global.f64 	%fd110, [%rd17+8];
	mul.f64 	%fd111, %fd109, %fd110;
	sub.f64 	%fd112, %fd108, %fd111;
	mul.f64 	%fd113, %fd109, %fd107;
	fma.rn.f64 	%fd114, %fd110, %fd106, %fd113;
	add.f64 	%fd202, %fd104, %fd112;
	add.f64 	%fd203, %fd105, %fd114;
	add.s32 	%r38, %r38, 8;
	add.s32 	%r37, %r37, %r7;
	add.s32 	%r36, %r36, 8;
	setp.ne.s32 	%p3, %r38, 0;
	@%p3 bra 	$L__BB0_3;
$L__BB0_4:
	setp.eq.s32 	%p4, %r4, 0;
	@%p4 bra 	$L__BB0_12;
	and.b32  	%r15, %r20, 3;
	setp.lt.u32 	%p5, %r4, 4;
	@%p5 bra 	$L__BB0_7;
	add.s32 	%r28, %r40, %r3;
	mul.wide.s32 	%rd18, %r28, 16;
	add.s64 	%rd19, %rd2, %rd18;
	mad.lo.s32 	%r29, %r40, %r21, %r2;
	mul.wide.s32 	%rd20, %r29, 16;
	add.s64 	%rd21, %rd1, %rd20;
	ld.global.f64 	%fd116, [%rd19];
	ld.global.f64 	%fd117, [%rd21];
	mul.f64 	%fd118, %fd116, %fd117;
	ld.global.f64 	%fd119, [%rd19+8];
	ld.global.f64 	%fd120, [%rd21+8];
	mul.f64 	%fd121, %fd119, %fd120;
	sub.f64 	%fd122, %fd118, %fd121;
	mul.f64 	%fd123, %fd119, %fd117;
	fma.rn.f64 	%fd124, %fd120, %fd116, %fd123;
	add.f64 	%fd125, %fd202, %fd122;
	add.f64 	%fd126, %fd203, %fd124;
	mul.wide.s32 	%rd22, %r21, 16;
	add.s64 	%rd23, %rd21, %rd22;
	ld.global.f64 	%fd127, [%rd19+16];
	ld.global.f64 	%fd128, [%rd23];
	mul.f64 	%fd129, %fd127, %fd128;
	ld.global.f64 	%fd130, [%rd19+24];
	ld.global.f64 	%fd131, [%rd23+8];
	mul.f64 	%fd132, %fd130, %fd131;
	sub.f64 	%fd133, %fd129, %fd132;
	mul.f64 	%fd134, %fd130, %fd128;
	fma.rn.f64 	%fd135, %fd131, %fd127, %fd134;
	add.f64 	%fd136, %fd125, %fd133;
	add.f64 	%fd137, %fd126, %fd135;
	add.s64 	%rd24, %rd23, %rd22;
	ld.global.f64 	%fd138, [%rd19+32];
	ld.global.f64 	%fd139, [%rd24];
	mul.f64 	%fd140, %fd138, %fd139;
	ld.global.f64 	%fd141, [%rd19+40];
	ld.global.f64 	%fd142, [%rd24+8];
	mul.f64 	%fd143, %fd141, %fd142;
	sub.f64 	%fd144, %fd140, %fd143;
	mul.f64 	%fd145, %fd141, %fd139;
	fma.rn.f64 	%fd146, %fd142, %fd138, %fd145;
	add.f64 	%fd147, %fd136, %fd144;
	add.f64 	%fd148, %fd137, %fd146;
	add.s64 	%rd25, %rd24, %rd22;
	ld.global.f64 	%fd149, [%rd19+48];
	ld.global.f64 	%fd150, [%rd25];
	mul.f64 	%fd151, %fd149, %fd150;
	ld.global.f64 	%fd152, [%rd19+56];
	ld.global.f64 	%fd153, [%rd25+8];
	mul.f64 	%fd154, %fd152, %fd153;
	sub.f64 	%fd155, %fd151, %fd154;
	mul.f64 	%fd156, %fd152, %fd150;
	fma.rn.f64 	%fd157, %fd153, %fd149, %fd156;
	add.f64 	%fd202, %fd147, %fd155;
	add.f64 	%fd203, %fd148, %fd157;
	add.s32 	%r40, %r40, 4;
$L__BB0_7:
	setp.eq.s32 	%p6, %r15, 0;
	@%p6 bra 	$L__BB0_12;
	setp.eq.s32 	%p7, %r15, 1;
	@%p7 bra 	$L__BB0_10;
	add.s32 	%r30, %r40, %r3;
	mul.wide.s32 	%rd26, %r30, 16;
	add.s64 	%rd27, %rd2, %rd26;
	mad.lo.s32 	%r31, %r40, %r21, %r2;
	mul.wide.s32 	%rd28, %r31, 16;
	add.s64 	%rd29, %rd1, %rd28;
	ld.global.f64 	%fd159, [%rd27];
	ld.global.f64 	%fd160, [%rd29];
	mul.f64 	%fd161, %fd159, %fd160;
	ld.global.f64 	%fd162, [%rd27+8];
	ld.global.f64 	%fd163, [%rd29+8];
	mul.f64 	%fd164, %fd162, %fd163;
	sub.f64 	%fd165, %fd161, %fd164;
	mul.f64 	%fd166, %fd162, %fd160;
	fma.rn.f64 	%fd167, %fd163, %fd159, %fd166;
	add.f64 	%fd168, %fd202, %fd165;
	add.f64 	%fd169, %fd203, %fd167;
	mul.wide.s32 	%rd30, %r21, 16;
	add.s64 	%rd31, %rd29, %rd30;
	ld.global.f64 	%fd170, [%rd27+16];
	ld.global.f64 	%fd171, [%rd31];
	mul.f64 	%fd172, %fd170, %fd171;
	ld.global.f64 	%fd173, [%rd27+24];
	ld.global.f64 	%fd174, [%rd31+8];
	mul.f64 	%fd175, %fd173, %fd174;
	sub.f64 	%fd176, %fd172, %fd175;
	mul.f64 	%fd177, %fd173, %fd171;
	fma.rn.f64 	%fd178, %fd174, %fd170, %fd177;
	add.f64 	%fd202, %fd168, %fd176;
	add.f64 	%fd203, %fd169, %fd178;
	add.s32 	%r40, %r40, 2;
$L__BB0_10:
	and.b32  	%r32, %r20, 1;
	setp.eq.b32 	%p8, %r32, 1;
	not.pred 	%p9, %p8;
	@%p9 bra 	$L__BB0_12;
	add.s32 	%r33, %r40, %r3;
	mul.wide.s32 	%rd32, %r33, 16;
	add.s64 	%rd33, %rd2, %rd32;
	mad.lo.s32 	%r34, %r40, %r21, %r2;
	mul.wide.s32 	%rd34, %r34, 16;
	add.s64 	%rd35, %rd1, %rd34;
	ld.global.f64 	%fd179, [%rd33];
	ld.global.f64 	%fd180, [%rd35];
	mul.f64 	%fd181, %fd179, %fd180;
	ld.global.f64 	%fd182, [%rd33+8];
	ld.global.f64 	%fd183, [%rd35+8];
	mul.f64 	%fd184, %fd182, %fd183;
	sub.f64 	%fd185, %fd181, %fd184;
	mul.f64 	%fd186, %fd182, %fd180;
	fma.rn.f64 	%fd187, %fd183, %fd179, %fd186;
	add.f64 	%fd202, %fd202, %fd185;
	add.f64 	%fd203, %fd203, %fd187;
$L__BB0_12:
	ld.param.u64 	%rd39, [_Z10matrix_mulP3C64PKS_S2_ii_param_0];
	cvta.to.global.u64 	%rd36, %rd39;
	mad.lo.s32 	%r35, %r1, %r21, %r2;
	mul.wide.s32 	%rd37, %r35, 16;
	add.s64 	%rd38, %rd36, %rd37;
	st.global.f64 	[%rd38], %fd202;
	st.global.f64 	[%rd38+8], %fd203;
	ret;

}


// ===== COMPILED SASS (sm_100) =====

	.target	sm_100

	.elftype	@"ET_EXEC"


//--------------------- .note.nv.tkinfo           --------------------------
	.section	.note.nv.tkinfo,"",@"SHT_NOTE"
	.sectionflags	@"SHF_NOTE_NV_TKINFO"
	.tkinfo
        /*0018*/ 	.word	0x00000002
        /*0030*/ 	.string	""
        /*0030*/ 	.string	"ptxas"
        /*0030*/ 	.string	"Cuda compilation tools, release 13.0, V13.0.88"
        /*0030*/ 	.string	"Build cuda_13.0.r13.0/compiler.36424714_0"
        /*0030*/ 	.string	"-arch sm_100 -m 64 "



//--------------------- .note.nv.cuinfo           --------------------------
	.section	.note.nv.cuinfo,"",@"SHT_NOTE"
	.sectionflags	@"SHF_NOTE_NV_CUINFO"
        /*0018*/ 	.short	0x0002
        /*001a*/ 	.short	0x0064
        /*001c*/ 	.short	0x0082
	.zero		2


//--------------------- .nv.info                  --------------------------
	.section	.nv.info,"",@"SHT_CUDA_INFO"
	.align	4


	//----- nvinfo : EIATTR_REGCOUNT
	.align		4
        /*0000*/ 	.byte	0x04, 0x2f
        /*0002*/ 	.short	(.L_1 - .L_0)
	.align		4
.L_0:
        /*0004*/ 	.word	index@(_Z10matrix_mulP3C64PKS_S2_ii)
        /*0008*/ 	.word	0x00000020


	//----- nvinfo : EIATTR_FRAME_SIZE
	.align		4
.L_1:
        /*000c*/ 	.byte	0x04, 0x11
        /*000e*/ 	.short	(.L_3 - .L_2)
	.align		4
.L_2:
        /*0010*/ 	.word	index@(_Z10matrix_mulP3C64PKS_S2_ii)
        /*0014*/ 	.word	0x00000000


	//----- nvinfo : EIATTR_MIN_STACK_SIZE
	.align		4
.L_3:
        /*0018*/ 	.byte	0x04, 0x12
        /*001a*/ 	.short	(.L_5 - .L_4)
	.align		4
.L_4:
        /*001c*/ 	.word	index@(_Z10matrix_mulP3C64PKS_S2_ii)
        /*0020*/ 	.word	0x00000000
.L_5:


//--------------------- .nv.compat                --------------------------
	.section	.nv.compat,"",@"SHT_CUDA_COMPAT_INFO"
	.align	4
        /*0000*/ 	.byte	0x02, 0x09, 0x00, 0x00, 0x02, 0x02, 0x01, 0x00, 0x02, 0x05, 0x05, 0x00, 0x03, 0x07, 0x01, 0x01
        /*0010*/ 	.byte	0x02, 0x03, 0x00, 0x00, 0x02, 0x06, 0x01, 0x00, 0x04, 0x0b, 0x08, 0x00, 0x01, 0x00, 0x00, 0x00
        /*0020*/ 	.byte	0x00, 0x00, 0x00, 0x00


//--------------------- .nv.info._Z10matrix_mulP3C64PKS_S2_ii --------------------------
	.section	.nv.info._Z10matrix_mulP3C64PKS_S2_ii,"",@"SHT_CUDA_INFO"
	.sectionflags	@""
	.align	4


	//----- nvinfo : EIATTR_CUDA_API_VERSION
	.align		4
        /*0000*/ 	.byte	0x04, 0x37
        /*0002*/ 	.short	(.L_7 - .L_6)
.L_6:
        /*0004*/ 	.word	0x00000082


	//----- nvinfo : EIATTR_KPARAM_INFO
	.align		4
.L_7:
        /*0008*/ 	.byte	0x04, 0x17
        /*000a*/ 	.short	(.L_9 - .L_8)
.L_8:
        /*000c*/ 	.word	0x00000000
        /*0010*/ 	.short	0x0004
        /*0012*/ 	.short	0x001c
        /*0014*/ 	.byte	0x00, 0xf0, 0x11, 0x00


	//----- nvinfo : EIATTR_KPARAM_INFO
	.align		4
.L_9:
        /*0018*/ 	.byte	0x04, 0x17
        /*001a*/ 	.short	(.L_11 - .L_10)
.L_10:
        /*001c*/ 	.word	0x00000000
        /*0020*/ 	.short	0x0003
        /*0022*/ 	.short	0x0018
        /*0024*/ 	.byte	0x00, 0xf0, 0x11, 0x00


	//----- nvinfo : EIATTR_KPARAM_INFO
	.align		4
.L_11:
        /*0028*/ 	.byte	0x04, 0x17
        /*002a*/ 	.short	(.L_13 - .L_12)
.L_12:
        /*002c*/ 	.word	0x00000000
        /*0030*/ 	.short	0x0002
        /*0032*/ 	.short	0x0010
        /*0034*/ 	.byte	0x00, 0xf5, 0x21, 0x00


	//----- nvinfo : EIATTR_KPARAM_INFO
	.align		4
.L_13:
        /*0038*/ 	.byte	0x04, 0x17
        /*003a*/ 	.short	(.L_15 - .L_14)
.L_14:
        /*003c*/ 	.word	0x00000000
        /*0040*/ 	.short	0x0001
        /*0042*/ 	.short	0x0008
        /*0044*/ 	.byte	0x00, 0xf5, 0x21, 0x00


	//----- nvinfo : EIATTR_KPARAM_INFO
	.align		4
.L_15:
        /*0048*/ 	.byte	0x04, 0x17
        /*004a*/ 	.short	(.L_17 - .L_16)
.L_16:
        /*004c*/ 	.word	0x00000000
        /*0050*/ 	.short	0x0000
        /*0052*/ 	.short	0x0000
        /*0054*/ 	.byte	0x00, 0xf5, 0x21, 0x00


	//----- nvinfo : EIATTR_SPARSE_MMA_MASK
	.align		4
.L_17:
        /*0058*/ 	.byte	0x03, 0x50
        /*005a*/ 	.short	0x0000


	//----- nvinfo : EIATTR_MAXREG_COUNT
	.align		4
        /*005c*/ 	.byte	0x03, 0x1b
        /*005e*/ 	.short	0x00ff


	//----- nvinfo : EIATTR_MERCURY_ISA_VERSION
	.align		4
        /*0060*/ 	.byte	0x03, 0x5f
        /*0062*/ 	.short	0x0101


	//----- nvinfo : EIATTR_VRC_CTA_INIT_COUNT
	.align		4
        /*0064*/ 	.byte	0x02, 0x4a
	.zero		1
	.zero		1


	//----- nvinfo : EIATTR_EXIT_INSTR_OFFSETS
	.align		4
        /*0068*/ 	.byte	0x04, 0x1c
        /*006a*/ 	.short	(.L_19 - .L_18)


	//   ....[0]....
.L_18:
        /*006c*/ 	.word	0x00001000


	//----- nvinfo : EIATTR_CBANK_PARAM_SIZE
	.align		4
.L_19:
        /*0070*/ 	.byte	0x03, 0x19
        /*0072*/ 	.short	0x0020


	//----- nvinfo : EIATTR_PARAM_CBANK
	.align		4
        /*0074*/ 	.byte	0x04, 0x0a
        /*0076*/ 	.short	(.L_21 - .L_20)
	.align		4
.L_20:
        /*0078*/ 	.word	index@(.nv.constant0._Z10matrix_mulP3C64PKS_S2_ii)
        /*007c*/ 	.short	0x0380
        /*007e*/ 	.short	0x0020


	//----- nvinfo : EIATTR_SW_WAR
	.align		4
.L_21:
        /*0080*/ 	.byte	0x04, 0x36
        /*0082*/ 	.short	(.L_23 - .L_22)
.L_22:
        /*0084*/ 	.word	0x00000008
.L_23:


//--------------------- .nv.callgraph             --------------------------
	.section	.nv.callgraph,"",@"SHT_CUDA_CALLGRAPH"
	.align	4
	.sectionentsize	8
	.align		4
        /*0000*/ 	.word	0x00000000
	.align		4
        /*0004*/ 	.word	0xffffffff
	.align		4
        /*0008*/ 	.word	0x00000000
	.align		4
        /*000c*/ 	.word	0xfffffffe
	.align		4
        /*0010*/ 	.word	0x00000000
	.align		4
        /*0014*/ 	.word	0xfffffffd
	.align		4
        /*0018*/ 	.word	0x00000000
	.align		4
        /*001c*/ 	.word	0xfffffffc


//--------------------- .text._Z10matrix_mulP3C64PKS_S2_ii --------------------------
	.section	.text._Z10matrix_mulP3C64PKS_S2_ii,"ax",@progbits
	.align	128
        .global         _Z10matrix_mulP3C64PKS_S2_ii
        .type           _Z10matrix_mulP3C64PKS_S2_ii,@function
        .size           _Z10matrix_mulP3C64PKS_S2_ii,(.L_x_6 - _Z10matrix_mulP3C64PKS_S2_ii)
        .other          _Z10matrix_mulP3C64PKS_S2_ii,@"STO_CUDA_ENTRY STV_DEFAULT"
_Z10matrix_mulP3C64PKS_S2_ii:
.text._Z10matrix_mulP3C64PKS_S2_ii:
[----:B------:R-:W-:Y:S08]  /*0000*/  LDC R1, c[0x0][0x37c] ;  /* 0x0000df00ff017b82 */ /* 0x000ff00000000800 */
[----:B------:R-:W0:Y:S01]  /*0010*/  LDC R0, c[0x0][0x39c] ;  /* 0x0000e700ff007b82 */ /* 0x000e220000000800 */
[----:B------:R-:W1:Y:S01]  /*0020*/  S2R R6, SR_TID.X ;  /* 0x0000000000067919 */ /* 0x000e620000002100 */
[----:B------:R-:W2:Y:S01]  /*0030*/  LDCU UR5, c[0x0][0x398] ;  /* 0x00007300ff0577ac */ /* 0x000ea20008000800 */
[----:B------:R-:W-:-:S02]  /*0040*/  CS2R R10, SRZ ;  /* 0x00000000000a7805 */ /* 0x000fc4000001ff00 */
[----:B------:R-:W-:Y:S01]  /*0050*/  CS2R R16, SRZ ;  /* 0x0000000000107805 */ /* 0x000fe2000001ff00 */
[----:B------:R-:W3:Y:S02]  /*0060*/  LDCU.64 UR8, c[0x0][0x358] ;  /* 0x00006b00ff0877ac */ /* 0x000ee40008000a00 */
[----:B------:R-:W1:Y:S08]  /*0070*/  S2UR UR4, SR_CTAID.X ;  /* 0x00000000000479c3 */ /* 0x000e700000002500 */
[----:B------:R-:W1:Y:S01]  /*0080*/  LDC R5, c[0x0][0x360] ;  /* 0x0000d800ff057b82 */ /* 0x000e620000000800 */
[----:B--2---:R-:W-:Y:S01]  /*0090*/  UISETP.GE.AND UP0, UPT, UR5, 0x1, UPT ;  /* 0x000000010500788c */ /* 0x004fe2000bf06270 */
[----:B0-----:R-:W-:-:S04]  /*00a0*/  IABS R7, R0 ;  /* 0x0000000000077213 */ /* 0x001fc80000000000 */
[----:B------:R-:W0:Y:S01]  /*00b0*/  I2F.RP R4, R7 ;  /* 0x0000000700047306 */ /* 0x000e220000209400 */
[----:B-1----:R-:W-:-:S07]  /*00c0*/  IMAD R5, R5, UR4, R6 ;  /* 0x0000000405057c24 */ /* 0x002fce000f8e0206 */
[----:B0-----:R-:W0:Y:S02]  /*00d0*/  MUFU.RCP R4, R4 ;  /* 0x0000000400047308 */ /* 0x001e240000001000 */
[----:B0-----:R-:W-:Y:S02]  /*00e0*/  IADD3 R2, PT, PT, R4, 0xffffffe, RZ ;  /* 0x0ffffffe04027810 */ /* 0x001fe40007ffe0ff */
[----:B------:R-:W-:-:S04]  /*00f0*/  IABS R4, R5 ;  /* 0x0000000500047213 */ /* 0x000fc80000000000 */
[----:B------:R0:W1:Y:S02]  /*0100*/  F2I.FTZ.U32.TRUNC.NTZ R3, R2 ;  /* 0x0000000200037305 */ /* 0x000064000021f000 */
[----:B0-----:R-:W-:Y:S01]  /*0110*/  HFMA2 R2, -RZ, RZ, 0, 0 ;  /* 0x00000000ff027431 */ /* 0x001fe200000001ff */
[----:B-1----:R-:W-:-:S05]  /*0120*/  IADD3 R8, PT, PT, RZ, -R3, RZ ;  /* 0x80000003ff087210 */ /* 0x002fca0007ffe0ff */
[----:B------:R-:W-:-:S04]  /*0130*/  IMAD R9, R8, R7, RZ ;  /* 0x0000000708097224 */ /* 0x000fc800078e02ff */
[----:B------:R-:W-:-:S06]  /*0140*/  IMAD.HI.U32 R3, R3, R9, R2 ;  /* 0x0000000903037227 */ /* 0x000fcc00078e0002 */
[----:B------:R-:W-:-:S05]  /*0150*/  IMAD.HI.U32 R3, R3, R4, RZ ;  /* 0x0000000403037227 */ /* 0x000fca00078e00ff */
[----:B------:R-:W-:-:S05]  /*0160*/  IADD3 R6, PT, PT, -R3, RZ, RZ ;  /* 0x000000ff03067210 */ /* 0x000fca0007ffe1ff */
[----:B------:R-:W-:-:S05]  /*0170*/  IMAD R2, R7, R6, R4 ;  /* 0x0000000607027224 */ /* 0x000fca00078e0204 */
[----:B------:R-:W-:-:S13]  /*0180*/  ISETP.GT.U32.AND P2, PT, R7, R2, PT ;  /* 0x000000020700720c */ /* 0x000fda0003f44070 */
[-C--:B------:R-:W-:Y:S02]  /*0190*/  @!P2 IADD3 R2, PT, PT, R2, -R7.reuse, RZ ;  /* 0x800000070202a210 */ /* 0x080fe40007ffe0ff */
[----:B------:R-:W-:Y:S02]  /*01a0*/  @!P2 IADD3 R3, PT, PT, R3, 0x1, RZ ;  /* 0x000000010303a810 */ /* 0x000fe40007ffe0ff */
[----:B------:R-:W-:Y:S02]  /*01b0*/  ISETP.GE.U32.AND P0, PT, R2, R7, PT ;  /* 0x000000070200720c */ /* 0x000fe40003f06070 */
[----:B------:R-:W-:Y:S02]  /*01c0*/  LOP3.LUT R2, R5, R0, RZ, 0x3c, !PT ;  /* 0x0000000005027212 */ /* 0x000fe400078e3cff */
[----:B------:R-:W-:Y:S02]  /*01d0*/  ISETP.NE.AND P2, PT, R0, RZ, PT ;  /* 0x000000ff0000720c */ /* 0x000fe40003f45270 */
[----:B------:R-:W-:-:S07]  /*01e0*/  ISETP.GE.AND P1, PT, R2, RZ, PT ;  /* 0x000000ff0200720c */ /* 0x000fce0003f26270 */
[----:B------:R-:W-:-:S06]  /*01f0*/  @P0 IADD3 R3, PT, PT, R3, 0x1, RZ ;  /* 0x0000000103030810 */ /* 0x000fcc0007ffe0ff */
[----:B------:R-:W-:Y:S02]  /*0200*/  @!P1 IADD3 R3, PT, PT, -R3, RZ, RZ ;  /* 0x000000ff03039210 */ /* 0x000fe40007ffe1ff */
[----:B------:R-:W-:-:S04]  /*0210*/  @!P2 LOP3.LUT R3, RZ, R0, RZ, 0x33, !PT ;  /* 0x00000000ff03a212 */ /* 0x000fc800078e33ff */
[----:B------:R-:W-:-:S05]  /*0220*/  IADD3 R2, PT, PT, -R3, RZ, RZ ;  /* 0x000000ff03027210 */ /* 0x000fca0007ffe1ff */
[----:B------:R-:W-:Y:S01]  /*0230*/  IMAD R5, R0, R2, R5 ;  /* 0x0000000200057224 */ /* 0x000fe200078e0205 */
[----:B---3--:R-:W-:Y:S06]  /*0240*/  BRA.U !UP0, `(.L_x_0) ;  /* 0x0000000d08587547 */ /* 0x008fec000b800000 */
[----:B------:R-:W-:Y:S02]  /*0250*/  UISETP.GE.U32.AND UP1, UPT, UR5, 0x8, UPT ;  /* 0x000000080500788c */ /* 0x000fe4000bf26070 */
[----:B------:R-:W-:Y:S01]  /*0260*/  IMAD R4, R3, UR5, RZ ;  /* 0x0000000503047c24 */ /* 0x000fe2000f8e02ff */
[----:B------:R-:W-:Y:S01]  /*0270*/  ULOP3.LUT UR6, UR5, 0x7, URZ, 0xc0, !UPT ;  /* 0x0000000705067892 */ /* 0x000fe2000f8ec0ff */
[----:B------:R-:W-:Y:S02]  /*0280*/  CS2R R16, SRZ ;  /* 0x0000000000107805 */ /* 0x000fe4000001ff00 */
[----:B------:R-:W-:Y:S01]  /*0290*/  CS2R R10, SRZ ;  /* 0x00000000000a7805 */ /* 0x000fe2000001ff00 */
[----:B------:R-:W-:Y:S01]  /*02a0*/  UMOV UR4, URZ ;  /* 0x000000ff00047c82 */ /* 0x000fe20008000000 */
[----:B------:R-:W-:Y:S01]  /*02b0*/  UISETP.NE.AND UP0, UPT, UR6, URZ, UPT ;  /* 0x000000ff0600728c */ /* 0x000fe2000bf05270 */
[----:B------:R-:W-:Y:S10]  /*02c0*/  BRA.U !UP1, `(.L_x_1) ;  /* 0x0000000509947547 */ /* 0x000ff4000b800000 */
[----:B------:R-:W-:Y:S01]  /*02d0*/  ULOP3.LUT UR4, UR5, 0x7ffffff8, URZ, 0xc0, !UPT ;  /* 0x7ffffff805047892 */ /* 0x000fe2000f8ec0ff */
[----:B------:R-:W-:Y:S02]  /*02e0*/  MOV R2, R4 ;  /* 0x0000000400027202 */ /* 0x000fe40000000f00 */
[----:B------:R-:W-:Y:S02]  /*02f0*/  CS2R R16, SRZ ;  /* 0x0000000000107805 */ /* 0x000fe4000001ff00 */
[----:B------:R-:W-:Y:S01]  /*0300*/  MOV R27, R5 ;  /* 0x00000005001b7202 */ /* 0x000fe20000000f00 */
[----:B------:R-:W-:-:S12]  /*0310*/  UIADD3 UR7, UPT, UPT, -UR4, URZ, URZ ;  /* 0x000000ff04077290 */ /* 0x000fd8000fffe1ff */
.L_x_2:
[----:B------:R-:W0:Y:S08]  /*0320*/  LDC.64 R14, c[0x0][0x388] ;  /* 0x0000e200ff0e7b82 */ /* 0x000e300000000a00 */
[----:B------:R-:W1:Y:S01]  /*0330*/  LDC.64 R28, c[0x0][0x390] ;  /* 0x0000e400ff1c7b82 */ /* 0x000e620000000a00 */
[----:B0-----:R-:W-:-:S05]  /*0340*/  IMAD.WIDE R14, R2, 0x10, R14 ;  /* 0x00000010020e7825 */ /* 0x001fca00078e020e */
[----:B------:R-:W2:Y:S01]  /*0350*/  LDG.E.64 R8, desc[UR8][R14.64+0x8] ;  /* 0x000008080e087981 */ /* 0x000ea2000c1e1b00 */
[----:B-1----:R-:W-:-:S03]  /*0360*/  IMAD.WIDE R28, R27, 0x10, R28 ;  /* 0x000000101b1c7825 */ /* 0x002fc600078e021c */
[----:B------:R-:W3:Y:S04]  /*0370*/  LDG.E.64 R12, desc[UR8][R14.64] ;  /* 0x000000080e0c7981 */ /* 0x000ee8000c1e1b00 */
[----:B------:R-:W2:Y:S04]  /*0380*/  LDG.E.64 R6, desc[UR8][R28.64+0x8] ;  /* 0x000008081c067981 */ /* 0x000ea8000c1e1b00 */
[----:B------:R-:W4:Y:S01]  /*0390*/  LDG.E.64 R18, desc[UR8][R28.64] ;  /* 0x000000081c127981 */ /* 0x000f22000c1e1b00 */
[----:B------:R-:W-:-:S05]  /*03a0*/  IMAD.WIDE R24, R0, 0x10, R28 ;  /* 0x0000001000187825 */ /* 0x000fca00078e021c */
[----:B------:R-:W5:Y:S01]  /*03b0*/  LDG.E.64 R20, desc[UR8][R24.64] ;  /* 0x0000000818147981 */ /* 0x000f62000c1e1b00 */
[----:B--2---:R-:W-:Y:S02]  /*03c0*/  DMUL R22, R8, R6 ;  /* 0x0000000608167228 */ /* 0x004fe40000000000 */
[----:B----4-:R-:W-:-:S06]  /*03d0*/  DMUL R8, R18, R8 ;  /* 0x0000000812087228 */ /* 0x010fcc0000000000 */
[C---:B---3--:R-:W-:Y:S01]  /*03e0*/  DFMA R22, R12.reuse, R18, -R22 ;  /* 0x000000120c16722b */ /* 0x048fe20000000816 */
[----:B------:R-:W2:Y:S01]  /*03f0*/  LDG.E.64 R18, desc[UR8][R24.64+0x8] ;  /* 0x0000080818127981 */ /* 0x000ea2000c1e1b00 */
[----:B------:R-:W-:-:S03]  /*0400*/  DFMA R12, R12, R6, R8 ;  /* 0x000000060c0c722b */ /* 0x000fc60000000008 */
[----:B------:R-:W2:Y:S04]  /*0410*/  LDG.E.64 R6, desc[UR8][R14.64+0x18] ;  /* 0x000018080e067981 */ /* 0x000ea8000c1e1b00 */
[----:B------:R-:W3:Y:S01]  /*0420*/  LDG.E.64 R8, desc[UR8][R14.64+0x10] ;  /* 0x000010080e087981 */ /* 0x000ee2000c1e1b00 */
[----:B------:R-:W-:Y:S02]  /*0430*/  DADD R22, R22, R10 ;  /* 0x0000000016167229 */ /* 0x000fe4000000000a */
[----:B------:R-:W-:Y:S01]  /*0440*/  DADD R12, R12, R16 ;  /* 0x000000000c0c7229 */ /* 0x000fe20000000010 */
[----:B------:R-:W4:Y:S01]  /*0450*/  LDG.E.64 R16, desc[UR8][R14.64+0x20] ;  /* 0x000020080e107981 */ /* 0x000f22000c1e1b00 */
[----:B--2---:R-:W-:Y:S02]  /*0460*/  DMUL R10, R6, R18 ;  /* 0x00000012060a7228 */ /* 0x004fe40000000000 */
[----:B-----5:R-:W-:-:S06]  /*0470*/  DMUL R6, R20, R6 ;  /* 0x0000000614067228 */ /* 0x020fcc0000000000 */
[C---:B---3--:R-:W-:Y:S01]  /*0480*/  DFMA R10, R8.reuse, R20, -R10 ;  /* 0x00000014080a722b */ /* 0x048fe2000000080a */
[----:B------:R-:W-:Y:S01]  /*0490*/  IMAD.WIDE R20, R0, 0x10, R24 ;  /* 0x0000001000147825 */ /* 0x000fe200078e0218 */
[----:B------:R-:W-:Y:S01]  /*04a0*/  DFMA R18, R8, R18, R6 ;  /* 0x000000120812722b */ /* 0x000fe20000000006 */
[----:B------:R-:W2:Y:S04]  /*04b0*/  LDG.E.64 R8, desc[UR8][R14.64+0x28] ;  /* 0x000028080e087981 */ /* 0x000ea8000c1e1b00 */
[----:B------:R-:W2:Y:S04]  /*04c0*/  LDG.E.64 R6, desc[UR8][R20.64+0x8] ;  /* 0x0000080814067981 */ /* 0x000ea8000c1e1b00 */
[----:B------:R-:W3:Y:S01]  /*04d0*/  LDG.E.64 R24, desc[UR8][R20.64] ;  /* 0x0000000814187981 */ /* 0x000ee2000c1e1b00 */
[----:B------:R-:W-:-:S02]  /*04e0*/  DADD R10, R22, R10 ;  /* 0x00000000160a7229 */ /* 0x000fc4000000000a */
[----:B------:R-:W-:Y:S01]  /*04f0*/  DADD R18, R12, R18 ;  /* 0x000000000c127229 */ /* 0x000fe20000000012 */
[----:B------:R-:W5:Y:S01]  /*0500*/  LDG.E.64 R12, desc[UR8][R14.64+0x30] ;  /* 0x000030080e0c7981 */ /* 0x000f62000c1e1b00 */
[----:B--2---:R-:W-:Y:S02]  /*0510*/  DMUL R22, R8, R6 ;  /* 0x0000000608167228 */ /* 0x004fe40000000000 */
[----:B---3--:R-:W-:-:S06]  /*0520*/  DMUL R8, R24, R8 ;  /* 0x0000000818087228 */ /* 0x008fcc0000000000 */
[C---:B----4-:R-:W-:Y:S01]  /*0530*/  DFMA R22, R16.reuse, R24, -R22 ;  /* 0x000000181016722b */ /* 0x050fe20000000816 */
[----:B------:R-:W-:Y:S01]  /*0540*/  IMAD.WIDE R24, R0, 0x10, R20 ;  /* 0x0000001000187825 */ /* 0x000fe200078e0214 */
[----:B------:R-:W-:Y:S02]  /*0550*/  DFMA R6, R16, R6, R8 ;  /* 0x000000061006722b */ /* 0x000fe40000000008 */
[----:B------:R-:W2:Y:S04]  /*0560*/  LDG.E.64 R8, desc[UR8][R14.64+0x38] ;  /* 0x000038080e087981 */ /* 0x000ea8000c1e1b00 */
[----:B------:R-:W2:Y:S04]  /*0570*/  LDG.E.64 R16, desc[UR8][R24.64+0x8] ;  /* 0x0000080818107981 */ /* 0x000ea8000c1e1b00 */
[----:B------:R-:W3:Y:S01]  /*0580*/  LDG.E.64 R20, desc[UR8][R24.64] ;  /* 0x0000000818147981 */ /* 0x000ee2000c1e1b00 */
[----:B------:R-:W-:-:S02]  /*0590*/  DADD R22, R10, R22 ;  /* 0x000000000a167229 */ /* 0x000fc40000000016 */
[----:B------:R-:W-:Y:S01]  /*05a0*/  DADD R6, R18, R6 ;  /* 0x0000000012067229 */ /* 0x000fe20000000006 */
[----:B------:R-:W4:Y:S01]  /*05b0*/  LDG.E.64 R18, desc[UR8][R14.64+0x40] ;  /* 0x000040080e127981 */ /* 0x000f22000c1e1b00 */
[----:B--2---:R-:W-:Y:S02]  /*05c0*/  DMUL R10, R8, R16 ;  /* 0x00000010080a7228 */ /* 0x004fe40000000000 */
[----:B---3--:R-:W-:-:S06]  /*05d0*/  DMUL R8, R20, R8 ;  /* 0x0000000814087228 */ /* 0x008fcc0000000000 */
[C---:B-----5:R-:W-:Y:S01]  /*05e0*/  DFMA R10, R12.reuse, R20, -R10 ;  /* 0x000000140c0a722b */ /* 0x060fe2000000080a */
[C---:B------:R-:W-:Y:S01]  /*05f0*/  IMAD.WIDE R20, R0.reuse, 0x10, R24 ;  /* 0x0000001000147825 */ /* 0x040fe200078e0218 */
[----:B------:R-:W-:Y:S01]  /*0600*/  DFMA R16, R12, R16, R8 ;  /* 0x000000100c10722b */ /* 0x000fe20000000008 */
[----:B------:R-:W2:Y:S04]  /*0610*/  LDG.E.64 R12, desc[UR8][R14.64+0x48] ;  /* 0x000048080e0c7981 */ /* 0x000ea8000c1e1b00 */
[----:B------:R-:W2:Y:S04]  /*0620*/  LDG.E.64 R8, desc[UR8][R20.64+0x8] ;  /* 0x0000080814087981 */ /* 0x000ea8000c1e1b00 */
[----:B------:R-:W3:Y:S01]  /*0630*/  LDG.E.64 R24, desc[UR8][R20.64] ;  /* 0x0000000814187981 */ /* 0x000ee2000c1e1b00 */
[----:B------:R-:W-:Y:S01]  /*0640*/  DADD R10, R22, R10 ;  /* 0x00000000160a7229 */ /* 0x000fe2000000000a */
[----:B------:R-:W-:Y:S01]  /*0650*/  IMAD.WIDE R28, R0, 0x10, R20 ;  /* 0x00000010001c7825 */ /* 0x000fe200078e0214 */
[----:B------:R-:W-:-:S04]  /*0660*/  DADD R16, R6, R16 ;  /* 0x0000000006107229 */ /* 0x000fc80000000010 */
[----:B------:R-:W5:Y:S04]  /*0670*/  LDG.E.64 R6, desc[UR8][R28.64] ;  /* 0x000000081c067981 */ /* 0x000f68000c1e1b00 */
[----:B------:R-:W5:Y:S01]  /*0680*/  LDG.E.64 R20, desc[UR8][R14.64+0x50] ;  /* 0x000050080e147981 */ /* 0x000f62000c1e1b00 */
[----:B--2---:R-:W-:Y:S02]  /*0690*/  DMUL R22, R12, R8 ;  /* 0x000000080c167228 */ /* 0x004fe40000000000 */
[----:B---3--:R-:W-:-:S06]  /*06a0*/  DMUL R12, R24, R12 ;  /* 0x0000000c180c7228 */ /* 0x008fcc0000000000 */
[C---:B----4-:R-:W-:Y:S01]  /*06b0*/  DFMA R22, R18.reuse, R24, -R22 ;  /* 0x000000181216722b */ /* 0x050fe20000000816 */
[----:B------:R-:W2:Y:S01]  /*06c0*/  LDG.E.64 R24, desc[UR8][R14.64+0x68] ;  /* 0x000068080e187981 */ /* 0x000ea2000c1e1b00 */
[----:B------:R-:W-:-:S03]  /*06d0*/  DFMA R8, R18, R8, R12 ;  /* 0x000000081208722b */ /* 0x000fc6000000000c */
[----:B------:R-:W3:Y:S04]  /*06e0*/  LDG.E.64 R18, desc[UR8][R14.64+0x58] ;  /* 0x000058080e127981 */ /* 0x000ee8000c1e1b00 */
[----:B------:R-:W3:Y:S01]  /*06f0*/  LDG.E.64 R12, desc[UR8][R28.64+0x8] ;  /* 0x000008081c0c7981 */ /* 0x000ee2000c1e1b00 */
[----:B------:R-:W-:Y:S02]  /*0700*/  DADD R22, R10, R22 ;  /* 0x000000000a167229 */ /* 0x000fe40000000016 */
[----:B------:R-:W-:Y:S01]  /*0710*/  DADD R8, R16, R8 ;  /* 0x0000000010087229 */ /* 0x000fe20000000008 */
[----:B------:R-:W4:Y:S01]  /*0720*/  LDG.E.64 R16, desc[UR8][R14.64+0x60] ;  /* 0x000060080e107981 */ /* 0x000f22000c1e1b00 */
[----:B---3--:R-:W-:Y:S02]  /*0730*/  DMUL R10, R18, R12 ;  /* 0x0000000c120a7228 */ /* 0x008fe40000000000 */
[----:B-----5:R-:W-:-:S06]  /*0740*/  DMUL R18, R6, R18 ;  /* 0x0000001206127228 */ /* 0x020fcc0000000000 */
[C---:B------:R-:W-:Y:S01]  /*0750*/  DFMA R10, R20.reuse, R6, -R10 ;  /* 0x00000006140a722b */ /* 0x040fe2000000080a */
[----:B------:R-:W-:Y:S01]  /*0760*/  IMAD.WIDE R6, R0, 0x10, R28 ;  /* 0x0000001000067825 */ /* 0x000fe200078e021c */
[----:B------:R-:W-:-:S04]  /*0770*/  DFMA R12, R20, R12, R18 ;  /* 0x0000000c140c722b */ /* 0x000fc80000000012 */
[----:B------:R-:W2:Y:S04]  /*0780*/  LDG.E.64 R18, desc[UR8][R6.64+0x8] ;  /* 0x0000080806127981 */ /* 0x000ea8000c1e1b00 */
[----:B------:R-:W3:Y:S01]  /*0790*/  LDG.E.64 R20, desc[UR8][R6.64] ;  /* 0x0000000806147981 */ /* 0x000ee2000c1e1b00 */
[----:B------:R-:W-:Y:S02]  /*07a0*/  DADD R10, R22, R10 ;  /* 0x00000000160a7229 */ /* 0x000fe4000000000a */
[----:B--2---:R-:W-:Y:S02]  /*07b0*/  DMUL R22, R24, R18 ;  /* 0x0000001218167228 */ /* 0x004fe40000000000 */
[----:B---3--:R-:W-:-:S06]  /*07c0*/  DMUL R24, R20, R24 ;  /* 0x0000001814187228 */ /* 0x008fcc0000000000 */
[C---:B----4-:R-:W-:Y:S01]  /*07d0*/  DFMA R22, R16.reuse, R20, -R22 ;  /* 0x000000141016722b */ /* 0x050fe20000000816 */
[----:B------:R-:W-:Y:S01]  /*07e0*/  IMAD.WIDE R20, R0, 0x10, R6 ;  /* 0x0000001000147825 */ /* 0x000fe200078e0206 */
[----:B------:R-:W-:Y:S01]  /*07f0*/  DFMA R24, R16, R18, R24 ;  /* 0x000000121018722b */ /* 0x000fe20000000018 */
[----:B------:R-:W2:Y:S04]  /*0800*/  LDG.E.64 R6, desc[UR8][R14.64+0x70] ;  /* 0x000070080e067981 */ /* 0x000ea8000c1e1b00 */
[----:B------:R-:W3:Y:S04]  /*0810*/  LDG.E.64 R16, desc[UR8][R14.64+0x78] ;  /* 0x000078080e107981 */ /* 0x000ee8000c1e1b00 */
[----:B------:R-:W3:Y:S04]  /*0820*/  LDG.E.64 R18, desc[UR8][R20.64+0x8] ;  /* 0x0000080814127981 */ /* 0x000ee8000c1e1b00 */
[----:B------:R-:W4:Y:S01]  /*0830*/  LDG.E.64 R28, desc[UR8][R20.64] ;  /* 0x00000008141c7981 */ /* 0x000f22000c1e1b00 */
[----:B------:R-:W-:Y:S01]  /*0840*/  DADD R12, R8, R12 ;  /* 0x00000000080c7229 */ /* 0x000fe2000000000c */
[----:B------:R-:W-:Y:S01]  /*0850*/  UIADD3 UR7, UPT, UPT, UR7, 0x8, URZ ;  /* 0x0000000807077890 */ /* 0x000fe2000fffe0ff */
[----:B------:R-:W-:-:S03]  /*0860*/  DADD R10, R10, R22 ;  /* 0x000000000a0a7229 */ /* 0x000fc60000000016 */
[----:B------:R-:W-:-:S03]  /*0870*/  UISETP.NE.AND UP1, UPT, UR7, URZ, UPT ;  /* 0x000000ff0700728c */ /* 0x000fc6000bf25270 */
[----:B------:R-:W-:Y:S01]  /*0880*/  DADD R12, R12, R24 ;  /* 0x000000000c0c7229 */ /* 0x000fe20000000018 */
[----:B------:R-:W-:Y:S02]  /*0890*/  IADD3 R2, PT, PT, R2, 0x8, RZ ;  /* 0x0000000802027810 */ /* 0x000fe40007ffe0ff */
[----:B------:R-:W-:Y:S01]  /*08a0*/  LEA R27, R0, R27, 0x3 ;  /* 0x0000001b001b7211 */ /* 0x000fe200078e18ff */
[----:B---3--:R-:W-:Y:S02]  /*08b0*/  DMUL R8, R16, R18 ;  /* 0x0000001210087228 */ /* 0x008fe40000000000 */
[----:B----4-:R-:W-:-:S06]  /*08c0*/  DMUL R16, R28, R16 ;  /* 0x000000101c107228 */ /* 0x010fcc0000000000 */
[C---:B--2---:R-:W-:Y:S02]  /*08d0*/  DFMA R8, R6.reuse, R28, -R8 ;  /* 0x0000001c0608722b */ /* 0x044fe40000000808 */
[----:B------:R-:W-:-:S06]  /*08e0*/  DFMA R16, R6, R18, R16 ;  /* 0x000000120610722b */ /* 0x000fcc0000000010 */
[----:B------:R-:W-:Y:S02]  /*08f0*/  DADD R10, R10, R8 ;  /* 0x000000000a0a7229 */ /* 0x000fe40000000008 */
[----:B------:R-:W-:Y:S01]  /*0900*/  DADD R16, R12, R16 ;  /* 0x000000000c107229 */ /* 0x000fe20000000010 */
[----:B------:R-:W-:Y:S10]  /*0910*/  BRA.U UP1, `(.L_x_2) ;  /* 0xfffffff901807547 */ /* 0x000ff4000b83ffff */
.L_x_1:
[----:B------:R-:W-:Y:S05]  /*0920*/  BRA.U !UP0, `(.L_x_0) ;  /* 0x0000000508a07547 */ /* 0x000fea000b800000 */
[----:B------:R-:W-:Y:S02]  /*0930*/  UISETP.GE.U32.AND UP0, UPT, UR6, 0x4, UPT ;  /* 0x000000040600788c */ /* 0x000fe4000bf06070 */
[----:B------:R-:W-:-:S04]  /*0940*/  ULOP3.LUT UR7, UR5, 0x3, URZ, 0xc0, !UPT ;  /* 0x0000000305077892 */ /* 0x000fc8000f8ec0ff */
[----:B------:R-:W-:-:S03]  /*0950*/  UISETP.NE.AND UP1, UPT, UR7, URZ, UPT ;  /* 0x000000ff0700728c */ /* 0x000fc6000bf25270 */
[----:B------:R-:W-:Y:S08]  /*0960*/  BRA.U !UP0, `(.L_x_3) ;  /* 0x0000000108c87547 */ /* 0x000ff0000b800000 */
[----:B------:R-:W0:Y:S01]  /*0970*/  LDC.64 R6, c[0x0][0x388] ;  /* 0x0000e200ff067b82 */ /* 0x000e220000000a00 */
[----:B------:R-:W-:Y:S01]  /*0980*/  IADD3 R9, PT, PT, R4, UR4, RZ ;  /* 0x0000000404097c10 */ /* 0x000fe2000fffe0ff */
[----:B------:R-:W-:-:S06]  /*0990*/  IMAD R13, R0, UR4, R5 ;  /* 0x00000004000d7c24 */ /* 0x000fcc000f8e0205 */
[----:B------:R-:W1:Y:S01]  /*09a0*/  LDC.64 R24, c[0x0][0x390] ;  /* 0x0000e400ff187b82 */ /* 0x000e620000000a00 */
[----:B0-----:R-:W-:-:S05]  /*09b0*/  IMAD.WIDE R6, R9, 0x10, R6 ;  /* 0x0000001009067825 */ /* 0x001fca00078e0206 */
[----:B------:R-:W2:Y:S01]  /*09c0*/  LDG.E.64 R8, desc[UR8][R6.64+0x8] ;  /* 0x0000080806087981 */ /* 0x000ea2000c1e1b00 */
[----:B-1----:R-:W-:-:S03]  /*09d0*/  IMAD.WIDE R24, R13, 0x10, R24 ;  /* 0x000000100d187825 */ /* 0x002fc600078e0218 */
[----:B------:R-:W3:Y:S04]  /*09e0*/  LDG.E.64 R20, desc[UR8][R6.64] ;  /* 0x0000000806147981 */ /* 0x000ee8000c1e1b00 */
[----:B------:R-:W2:Y:S04]  /*09f0*/  LDG.E.64 R26, desc[UR8][R24.64+0x8] ;  /* 0x00000808181a7981 */ /* 0x000ea8000c1e1b00 */
[----:B------:R-:W4:Y:S01]  /*0a00*/  LDG.E.64 R18, desc[UR8][R24.64] ;  /* 0x0000000818127981 */ /* 0x000f22000c1e1b00 */
[----:B------:R-:W-:-:S03]  /*0a10*/  IMAD.WIDE R28, R0, 0x10, R24 ;  /* 0x00000010001c7825 */ /* 0x000fc600078e0218 */
[----:B------:R-:W5:Y:S04]  /*0a20*/  LDG.E.64 R14, desc[UR8][R6.64+0x18] ;  /* 0x00001808060e7981 */ /* 0x000f68000c1e1b00 */
[----:B------:R-:W5:Y:S01]  /*0a30*/  LDG.E.64 R22, desc[UR8][R28.64] ;  /* 0x000000081c167981 */ /* 0x000f62000c1e1b00 */
[----:B--2---:R-:W-:Y:S02]  /*0a40*/  DMUL R12, R8, R26 ;  /* 0x0000001a080c7228 */ /* 0x004fe40000000000 */
[----:B----4-:R-:W-:-:S06]  /*0a50*/  DMUL R8, R18, R8 ;  /* 0x0000000812087228 */ /* 0x010fcc0000000000 */
[C---:B---3--:R-:W-:Y:S02]  /*0a60*/  DFMA R18, R20.reuse, R18, -R12 ;  /* 0x000000121412722b */ /* 0x048fe4000000080c */
[----:B------:R-:W5:Y:S01]  /*0a70*/  LDG.E.64 R12, desc[UR8][R28.64+0x8] ;  /* 0x000008081c0c7981 */ /* 0x000f62000c1e1b00 */
[----:B------:R-:W-:-:S03]  /*0a80*/  DFMA R26, R20, R26, R8 ;  /* 0x0000001a141a722b */ /* 0x000fc60000000008 */
[----:B------:R-:W2:Y:S01]  /*0a90*/  LDG.E.64 R8, desc[UR8][R6.64+0x10] ;  /* 0x0000100806087981 */ /* 0x000ea2000c1e1b00 */
[----:B------:R-:W-:Y:S01]  /*0aa0*/  IMAD.WIDE R24, R0, 0x10, R28 ;  /* 0x0000001000187825 */ /* 0x000fe200078e021c */
[----:B------:R-:W-:-:S03]  /*0ab0*/  DADD R18, R10, R18 ;  /* 0x000000000a127229 */ /* 0x000fc60000000012 */
[----:B------:R-:W-:Y:S01]  /*0ac0*/  DADD R26, R16, R26 ;  /* 0x00000000101a7229 */ /* 0x000fe2000000001a */
[----:B------:R-:W3:Y:S01]  /*0ad0*/  LDG.E.64 R28, desc[UR8][R6.64+0x30] ;  /* 0x00003008061c7981 */ /* 0x000ee2000c1e1b00 */
[----:B-----5:R-:W-:Y:S02]  /*0ae0*/  DMUL R20, R14, R12 ;  /* 0x0000000c0e147228 */ /* 0x020fe40000000000 */
[----:B------:R-:W-:-:S06]  /*0af0*/  DMUL R14, R22, R14 ;  /* 0x0000000e160e7228 */ /* 0x000fcc0000000000 */
[C---:B--2---:R-:W-:Y:S02]  /*0b00*/  DFMA R20, R8.reuse, R22, -R20 ;  /* 0x000000160814722b */ /* 0x044fe40000000814 */
[----:B------:R-:W-:Y:S01]  /*0b10*/  DFMA R10, R8, R12, R14 ;  /* 0x0000000c080a722b */ /* 0x000fe2000000000e */
[----:B------:R-:W2:Y:S04]  /*0b20*/  LDG.E.64 R8, desc[UR8][R6.64+0x28] ;  /* 0x0000280806087981 */ /* 0x000ea8000c1e1b00 */
[----:B------:R-:W2:Y:S01]  /*0b30*/  LDG.E.64 R14, desc[UR8][R24.64+0x8] ;  /* 0x00000808180e7981 */ /* 0x000ea2000c1e1b00 */
[----:B------:R-:W-:-:S03]  /*0b40*/  IMAD.WIDE R22, R0, 0x10, R24 ;  /* 0x0000001000167825 */ /* 0x000fc600078e0218 */
[----:B------:R-:W4:Y:S01]  /*0b50*/  LDG.E.64 R12, desc[UR8][R24.64] ;  /* 0x00000008180c7981 */ /* 0x000f22000c1e1b00 */
[----:B------:R-:W-:-:S03]  /*0b60*/  DADD R16, R18, R20 ;  /* 0x0000000012107229 */ /* 0x000fc60000000014 */
[----:B------:R-:W5:Y:S04]  /*0b70*/  LDG.E.64 R18, desc[UR8][R6.64+0x20] ;  /* 0x0000200806127981 */ /* 0x000f68000c1e1b00 */
[----:B------:R-:W3:Y:S04]  /*0b80*/  LDG.E.64 R20, desc[UR8][R22.64] ;  /* 0x0000000816147981 */ /* 0x000ee8000c1e1b00 */
[----:B------:R-:W3:Y:S04]  /*0b90*/  LDG.E.64 R24, desc[UR8][R6.64+0x38] ;  /* 0x0000380806187981 */ /* 0x000ee8000c1e1b00 */
[----:B------:R-:W3:Y:S01]  /*0ba0*/  LDG.E.64 R22, desc[UR8][R22.64+0x8] ;  /* 0x0000080816167981 */ /* 0x000ee2000c1e1b00 */
[----:B------:R-:W-:Y:S01]  /*0bb0*/  DADD R26, R26, R10 ;  /* 0x000000001a1a7229 */ /* 0x000fe2000000000a */
[----:B------:R-:W-:Y:S01]  /*0bc0*/  UIADD3 UR4, UPT, UPT, UR4, 0x4, URZ ;  /* 0x0000000404047890 */ /* 0x000fe2000fffe0ff */
[----:B--2---:R-:W-:-:S02]  /*0bd0*/  DMUL R10, R8, R14 ;  /* 0x0000000e080a7228 */ /* 0x004fc40000000000 */
[----:B----4-:R-:W-:-:S06]  /*0be0*/  DMUL R8, R12, R8 ;  /* 0x000000080c087228 */ /* 0x010fcc0000000000 */
[C---:B-----5:R-:W-:Y:S02]  /*0bf0*/  DFMA R10, R18.reuse, R12, -R10 ;  /* 0x0000000c120a722b */ /* 0x060fe4000000080a */
[----:B------:R-:W-:Y:S02]  /*0c00*/  DFMA R14, R18, R14, R8 ;  /* 0x0000000e120e722b */ /* 0x000fe40000000008 */
[----:B---3--:R-:W-:Y:S02]  /*0c10*/  DMUL R8, R24, R22 ;  /* 0x0000001618087228 */ /* 0x008fe40000000000 */
[----:B------:R-:W-:Y:S02]  /*0c20*/  DMUL R24, R20, R24 ;  /* 0x0000001814187228 */ /* 0x000fe40000000000 */
[----:B------:R-:W-:Y:S02]  /*0c30*/  DADD R10, R16, R10 ;  /* 0x00000000100a7229 */ /* 0x000fe4000000000a */
[----:B------:R-:W-:-:S02]  /*0c40*/  DADD R14, R26, R14 ;  /* 0x000000001a0e7229 */ /* 0x000fc4000000000e */
[C---:B------:R-:W-:Y:S02]  /*0c50*/  DFMA R8, R28.reuse, R20, -R8 ;  /* 0x000000141c08722b */ /* 0x040fe40000000808 */
[----:B------:R-:W-:-:S06]  /*0c60*/  DFMA R24, R28, R22, R24 ;  /* 0x000000161c18722b */ /* 0x000fcc0000000018 */
[----:B------:R-:W-:Y:S02]  /*0c70*/  DADD R10, R10, R8 ;  /* 0x000000000a0a7229 */ /* 0x000fe40000000008 */
[----:B------:R-:W-:-:S11]  /*0c80*/  DADD R16, R14, R24 ;  /* 0x000000000e107229 */ /* 0x000fd60000000018 */
.L_x_3:
[----:B------:R-:W-:Y:S05]  /*0c90*/  BRA.U !UP1, `(.L_x_0) ;  /* 0x0000000109c47547 */ /* 0x000fea000b800000 */
[----:B------:R-:W-:Y:S02]  /*0ca0*/  UISETP.NE.AND UP0, UPT, UR7, 0x1, UPT ;  /* 0x000000010700788c */ /* 0x000fe4000bf05270 */
[----:B------:R-:W-:-:S04]  /*0cb0*/  ULOP3.LUT UR5, UR5, 0x1, URZ, 0xc0, !UPT ;  /* 0x0000000105057892 */ /* 0x000fc8000f8ec0ff */
[----:B------:R-:W-:-:S03]  /*0cc0*/  UISETP.NE.U32.AND UP1, UPT, UR5, 0x1, UPT ;  /* 0x000000010500788c */ /* 0x000fc6000bf25070 */
        /* <DEDUP_REMOVED lines=13> */
[----:B------:R-:W5:Y:S04]  /*0da0*/  LDG.E.64 R14, desc[UR8][R18.64+0x8] ;  /* 0x00000808120e7981 */ /* 0x000f68000c1e1b00 */
[----:B------:R-:W5:Y:S04]  /*0db0*/  LDG.E.64 R12, desc[UR8][R28.64+0x18] ;  /* 0x000018081c0c7981 */ /* 0x000f68000c1e1b00 */
[----:B------:R-:W5:Y:S01]  /*0dc0*/  LDG.E.64 R18, desc[UR8][R18.64] ;  /* 0x0000000812127981 */ /* 0x000f62000c1e1b00 */
[----:B------:R-:W-:Y:S01]  /*0dd0*/  UIADD3 UR4, UPT, UPT, UR4, 0x2, URZ ;  /* 0x0000000204047890 */ /* 0x000fe2000fffe0ff */
[----:B--2---:R-:W-:-:S02]  /*0de0*/  DMUL R22, R24, R6 ;  /* 0x0000000618167228 */ /* 0x004fc40000000000 */
[----:B----4-:R-:W-:-:S06]  /*0df0*/  DMUL R24, R8, R24 ;  /* 0x0000001808187228 */ /* 0x010fcc0000000000 */
[C---:B---3--:R-:W-:Y:S02]  /*0e00*/  DFMA R22, R26.reuse, R8, -R22 ;  /* 0x000000081a16722b */ /* 0x048fe40000000816 */
[----:B------:R-:W-:Y:S02]  /*0e10*/  DFMA R24, R26, R6, R24 ;  /* 0x000000061a18722b */ /* 0x000fe40000000018 */
[----:B-----5:R-:W-:Y:S02]  /*0e20*/  DMUL R6, R12, R14 ;  /* 0x0000000e0c067228 */ /* 0x020fe40000000000 */
[----:B------:R-:W-:Y:S02]  /*0e30*/  DMUL R12, R18, R12 ;  /* 0x0000000c120c7228 */ /* 0x000fe40000000000 */
[----:B------:R-:W-:Y:S02]  /*0e40*/  DADD R10, R10, R22 ;  /* 0x000000000a0a7229 */ /* 0x000fe40000000016 */
[----:B------:R-:W-:-:S02]  /*0e50*/  DADD R16, R16, R24 ;  /* 0x0000000010107229 */ /* 0x000fc40000000018 */
[C---:B------:R-:W-:Y:S02]  /*0e60*/  DFMA R6, R20.reuse, R18, -R6 ;  /* 0x000000121406722b */ /* 0x040fe40000000806 */
[----:B------:R-:W-:-:S06]  /*0e70*/  DFMA R12, R20, R14, R12 ;  /* 0x0000000e140c722b */ /* 0x000fcc000000000c */
[----:B------:R-:W-:Y:S02]  /*0e80*/  DADD R10, R10, R6 ;  /* 0x000000000a0a7229 */ /* 0x000fe40000000006 */
[----:B------:R-:W-:-:S11]  /*0e90*/  DADD R16, R16, R12 ;  /* 0x0000000010107229 */ /* 0x000fd6000000000c */
.L_x_4:
[----:B------:R-:W-:Y:S05]  /*0ea0*/  BRA.U UP1, `(.L_x_0) ;  /* 0x0000000101407547 */ /* 0x000fea000b800000 */
        /* <DEDUP_REMOVED lines=10> */
[----:B--2---:R-:W-:Y:S02]  /*0f50*/  DMUL R22, R18, R20 ;  /* 0x0000001412167228 */ /* 0x004fe40000000000 */
[----:B----4-:R-:W-:-:S06]  /*0f60*/  DMUL R18, R14, R18 ;  /* 0x000000120e127228 */ /* 0x010fcc0000000000 */
[C---:B---3--:R-:W-:Y:S02]  /*0f70*/  DFMA R22, R12.reuse, R14, -R22 ;  /* 0x0000000e0c16722b */ /* 0x048fe40000000816 */
[----:B------:R-:W-:-:S06]  /*0f80*/  DFMA R18, R12, R20, R18 ;  /* 0x000000140c12722b */ /* 0x000fcc0000000012 */
[----:B------:R-:W-:Y:S02]  /*0f90*/  DADD R10, R10, R22 ;  /* 0x000000000a0a7229 */ /* 0x000fe40000000016 */
[----:B------:R-:W-:-:S11]  /*0fa0*/  DADD R16, R16, R18 ;  /* 0x0000000010107229 */ /* 0x000fd60000000012 */
.L_x_0:
[----:B------:R-:W0:Y:S01]  /*0fb0*/  LDC.64 R6, c[0x0][0x380] ;  /* 0x0000e000ff067b82 */ /* 0x000e220000000a00 */
[----:B------:R-:W-:-:S04]  /*0fc0*/  IMAD R3, R3, R0, R5 ;  /* 0x0000000003037224 */ /* 0x000fc800078e0205 */
[----:B0-----:R-:W-:-:S05]  /*0fd0*/  IMAD.WIDE R2, R3, 0x10, R6 ;  /* 0x0000001003027825 */ /* 0x001fca00078e0206 */
[----:B------:R-:W-:Y:S04]  /*0fe0*/  STG.E.64 desc[UR8][R2.64], R10 ;  /* 0x0000000a02007986 */ /* 0x000fe8000c101b08 */
[----:B------:R-:W-:Y:S01]  /*0ff0*/  STG.E.64 desc[UR8][R2.64+0x8], R16 ;  /* 0x0000081002007986 */ /* 0x000fe2000c101b08 */
[----:B------:R-:W-:Y:S05]  /*1000*/  EXIT ;  /* 0x000000000000794d */ /* 0x000fea0003800000 */
.L_x_5:
[----:B------:R-:W-:-:S00]  /*1010*/  BRA `(.L_x_5) ;  /* 0xfffffffc00fc7947 */ /* 0x000fc0000383ffff */
[----:B------:R-:W-:-:S00]  /*1020*/  NOP ;  /* 0x0000000000007918 */ /* 0x000fc00000000000 */
        /* <DEDUP_REMOVED lines=13> */
.L_x_6:


//--------------------- .nv.shared.reserved.0     --------------------------
	.section	.nv.shared.reserved.0,"aw",@nobits
	.weak		__nv_reservedSMEM_offset_0_alias
	.size		__nv_reservedSMEM_offset_0_alias, 0, 64
	.other		__nv_reservedSMEM_offset_0_alias,@"STO_CUDA_RESERVED_SHARED STV_DEFAULT"
__nv_reservedSMEM_offset_0_alias:
	.zero		0
	.zero		64


//--------------------- .nv.constant0._Z10matrix_mulP3C64PKS_S2_ii --------------------------
	.section	.nv.constant0._Z10matrix_mulP3C64PKS_S2_ii,"a",@progbits
	.sectionflags	@""
	.align	4
.nv.constant0._Z10matrix_mulP3C64PKS_S2_ii:
	.zero		928


//--------------------- SYMBOLS --------------------------

	.type		.nv.reservedSmem.offset0,@object
	.size		.nv.reservedSmem.offset0,0x4
